	.headerflags	@"EF_CUDA_TEXMODE_UNIFIED EF_CUDA_64BIT_ADDRESS EF_CUDA_ACCELERATORS EF_CUDA_SM90 EF_CUDA_VIRTUAL_SM(EF_CUDA_SM90)"
	.elftype	@"ET_EXEC"


//--------------------- .nv.info                  --------------------------
	.section	.nv.info,"",@"SHT_CUDA_INFO"
	.align	4


	//----- nvinfo : EIATTR_REGCOUNT
	.align		4
        /*0000*/ 	.byte	0x04, 0x2f
        /*0002*/ 	.short	(.L_1 - .L_0)
	.align		4
.L_0:
        /*0004*/ 	.word	index@(triton_poi_fused__softmax_0)
        /*0008*/ 	.word	0x00000012


	//----- nvinfo : EIATTR_MIN_STACK_SIZE
	.align		4
.L_1:
        /*000c*/ 	.byte	0x04, 0x12
        /*000e*/ 	.short	(.L_3 - .L_2)
	.align		4
.L_2:
        /*0010*/ 	.word	index@(triton_poi_fused__softmax_0)
        /*0014*/ 	.word	0x00000000


	//----- nvinfo : EIATTR_FRAME_SIZE
	.align		4
.L_3:
        /*0018*/ 	.byte	0x04, 0x11
        /*001a*/ 	.short	(.L_5 - .L_4)
	.align		4
.L_4:
        /*001c*/ 	.word	index@(triton_poi_fused__softmax_0)
        /*0020*/ 	.word	0x00000000


	//----- nvinfo : EIATTR_MIN_STACK_SIZE
	.align		4
.L_5:
        /*0024*/ 	.byte	0x04, 0x12
        /*0026*/ 	.short	(.L_7 - .L_6)
	.align		4
.L_6:
        /*0028*/ 	.word	index@(triton_poi_fused__softmax_0)
        /*002c*/ 	.word	0x00000000
.L_7:


//--------------------- .nv.info.triton_poi_fused__softmax_0 --------------------------
	.section	.nv.info.triton_poi_fused__softmax_0,"",@"SHT_CUDA_INFO"
	.sectionflags	@""
	.align	4


	//----- nvinfo : EIATTR_CUDA_API_VERSION
	.align		4
        /*0000*/ 	.byte	0x04, 0x37
        /*0002*/ 	.short	(.L_9 - .L_8)
.L_8:
        /*0004*/ 	.word	0x0000007c


	//----- nvinfo : EIATTR_KPARAM_INFO
	.align		4
.L_9:
        /*0008*/ 	.byte	0x04, 0x17
        /*000a*/ 	.short	(.L_11 - .L_10)
.L_10:
        /*000c*/ 	.word	0x00000000
        /*0010*/ 	.short	0x0002
        /*0012*/ 	.short	0x0010
        /*0014*/ 	.byte	0x00, 0xf0, 0x11, 0x00


	//----- nvinfo : EIATTR_KPARAM_INFO
	.align		4
.L_11:
        /*0018*/ 	.byte	0x04, 0x17
        /*001a*/ 	.short	(.L_13 - .L_12)
.L_12:
        /*001c*/ 	.word	0x00000000
        /*0020*/ 	.short	0x0001
        /*0022*/ 	.short	0x0008
        /*0024*/ 	.byte	0x00, 0xf4, 0x21, 0x00


	//----- nvinfo : EIATTR_KPARAM_INFO
	.align		4
.L_13:
        /*0028*/ 	.byte	0x04, 0x17
        /*002a*/ 	.short	(.L_15 - .L_14)
.L_14:
        /*002c*/ 	.word	0x00000000
        /*0030*/ 	.short	0x0000
        /*0032*/ 	.short	0x0000
        /*0034*/ 	.byte	0x00, 0xf4, 0x21, 0x00


	//----- nvinfo : EIATTR_SPARSE_MMA_MASK
	.align		4
.L_15:
        /*0038*/ 	.byte	0x03, 0x50
        /*003a*/ 	.short	0x0000


	//----- nvinfo : EIATTR_MAXREG_COUNT
	.align		4
        /*003c*/ 	.byte	0x03, 0x1b
        /*003e*/ 	.short	0x00ff


	//----- nvinfo : EIATTR_EXIT_INSTR_OFFSETS
	.align		4
        /*0040*/ 	.byte	0x04, 0x1c
        /*0042*/ 	.short	(.L_17 - .L_16)


	//   ....[0]....
.L_16:
        /*0044*/ 	.word	0x00000400


	//   ....[1]....
        /*0048*/ 	.word	0x00000420


	//----- nvinfo : EIATTR_REQNTID
	.align		4
.L_17:
        /*004c*/ 	.byte	0x04, 0x10
        /*004e*/ 	.short	(.L_19 - .L_18)
.L_18:
        /*0050*/ 	.word	0x00000080
        /*0054*/ 	.word	0x00000001
        /*0058*/ 	.word	0x00000001


	//----- nvinfo : EIATTR_CBANK_PARAM_SIZE
	.align		4
.L_19:
        /*005c*/ 	.byte	0x03, 0x19
        /*005e*/ 	.short	0x0014


	//----- nvinfo : EIATTR_PARAM_CBANK
	.align		4
        /*0060*/ 	.byte	0x04, 0x0a
        /*0062*/ 	.short	(.L_21 - .L_20)
	.align		4
.L_20:
        /*0064*/ 	.word	index@(.nv.constant0.triton_poi_fused__softmax_0)
        /*0068*/ 	.short	0x0210
        /*006a*/ 	.short	0x0014


	//----- nvinfo : EIATTR_SW_WAR
	.align		4
.L_21:
        /*006c*/ 	.byte	0x04, 0x36
        /*006e*/ 	.short	(.L_23 - .L_22)
.L_22:
        /*0070*/ 	.word	0x00000008
.L_23:


//--------------------- .nv.callgraph             --------------------------
	.section	.nv.callgraph,"",@"SHT_CUDA_CALLGRAPH"
	.align	4
	.sectionentsize	8
	.align		4
        /*0000*/ 	.word	0x00000000
	.align		4
        /*0004*/ 	.word	0xffffffff
	.align		4
        /*0008*/ 	.word	0x00000000
	.align		4
        /*000c*/ 	.word	0xfffffffe
	.align		4
        /*0010*/ 	.word	0x00000000
	.align		4
        /*0014*/ 	.word	0xfffffffd
	.align		4
        /*0018*/ 	.word	0x00000000
	.align		4
        /*001c*/ 	.word	0xfffffffc


//--------------------- .text.triton_poi_fused__softmax_0 --------------------------
	.section	.text.triton_poi_fused__softmax_0,"ax",@progbits
	.align	128
        .global         triton_poi_fused__softmax_0
        .type           triton_poi_fused__softmax_0,@function
        .size           triton_poi_fused__softmax_0,(.L_x_1 - triton_poi_fused__softmax_0)
        .other          triton_poi_fused__softmax_0,@"STO_CUDA_ENTRY STV_DEFAULT"
triton_poi_fused__softmax_0:
.text.triton_poi_fused__softmax_0:
[----:B------:R-:W0:Y:S02]  /*0000*/  LDC R1, c[0x0][0x28] ;  /* 0x00000a00ff017b82 */ /* 0x000e240000000800 */
[----:B------:R-:W1:Y:S01]  /*0010*/  S2R R0, SR_TID.X ;  /* 0x0000000000007919 */ /* 0x000e620000002100 */
[----:B------:R-:W2:Y:S01]  /*0020*/  LDC.64 R2, c[0x0][0x210] ;  /* 0x00008400ff027b82 */ /* 0x000ea20000000a00 */
[----:B------:R-:W-:Y:S01]  /*0030*/  CS2R R14, SRZ ;  /* 0x00000000000e7805 */ /* 0x000fe2000001ff00 */
[----:B------:R-:W-:Y:S01]  /*0040*/  ULDC.64 UR4, c[0x0][0x208] ;  /* 0x0000820000047ab9 */ /* 0x000fe20000000a00 */
[----:B------:R-:W3:Y:S01]  /*0050*/  S2R R5, SR_CTAID.X ;  /* 0x0000000000057919 */ /* 0x000ee20000002500 */
[----:B-1----:R-:W-:Y:S01]  /*0060*/  IMAD.SHL.U32 R0, R0, 0x2, RZ ;  /* 0x0000000200007824 */ /* 0x002fe200078e00ff */
[----:B---3--:R-:W-:-:S04]  /*0070*/  SHF.R.S32.HI R4, RZ, 0x17, R5 ;  /* 0x00000017ff047819 */ /* 0x008fc80000011405 */
[----:B------:R-:W-:Y:S02]  /*0080*/  LOP3.LUT R0, R0, 0xfe, RZ, 0xc0, !PT ;  /* 0x000000fe00007812 */ /* 0x000fe400078ec0ff */
[----:B------:R-:W-:-:S03]  /*0090*/  SGXT R4, R4, 0x1 ;  /* 0x000000010404781a */ /* 0x000fc60000000200 */
[----:B------:R-:W-:-:S05]  /*00a0*/  IMAD R5, R5, 0x100, R0 ;  /* 0x0000010005057824 */ /* 0x000fca00078e0200 */
[----:B------:R-:W-:Y:S02]  /*00b0*/  LEA.HI R4, R4, R5, RZ, 0x2 ;  /* 0x0000000504047211 */ /* 0x000fe400078f10ff */
[----:B------:R-:W-:Y:S02]  /*00c0*/  ISETP.GE.AND P0, PT, R5, 0x100, PT ;  /* 0x000001000500780c */ /* 0x000fe40003f06270 */
[----:B------:R-:W-:-:S05]  /*00d0*/  LOP3.LUT R7, R4, 0xfffffffc, RZ, 0xc0, !PT ;  /* 0xfffffffc04077812 */ /* 0x000fca00078ec0ff */
[----:B--2---:R-:W-:-:S06]  /*00e0*/  IMAD.WIDE R6, R7, 0x4, R2 ;  /* 0x0000000407067825 */ /* 0x004fcc00078e0202 */
[----:B------:R-:W2:Y:S01]  /*00f0*/  @!P0 LDG.E.EL R15, desc[UR4][R6.64] ;  /* 0x00000004060f8981 */ /* 0x000ea2000c2e1900 */
[----:B------:R-:W-:-:S03]  /*0100*/  IMAD.MOV.U32 R0, RZ, RZ, RZ ;  /* 0x000000ffff007224 */ /* 0x000fc600078e00ff */
[----:B------:R-:W3:Y:S01]  /*0110*/  @!P0 LDG.E.EL R14, desc[UR4][R6.64] ;  /* 0x00000004060e8981 */ /* 0x000ee2000c2e1900 */
[----:B------:R-:W-:Y:S01]  /*0120*/  IMAD.MOV.U32 R4, RZ, RZ, RZ ;  /* 0x000000ffff047224 */ /* 0x000fe200078e00ff */
[----:B------:R-:W-:Y:S02]  /*0130*/  CS2R R10, SRZ ;  /* 0x00000000000a7805 */ /* 0x000fe4000001ff00 */
[----:B------:R-:W4:Y:S04]  /*0140*/  @!P0 LDG.E.EL R0, desc[UR4][R6.64+0x4] ;  /* 0x0000040406008981 */ /* 0x000f28000c2e1900 */
[----:B------:R-:W5:Y:S04]  /*0150*/  @!P0 LDG.E.EL R4, desc[UR4][R6.64+0x4] ;  /* 0x0000040406048981 */ /* 0x000f68000c2e1900 */
[----:B------:R-:W5:Y:S04]  /*0160*/  @!P0 LDG.E.EL R10, desc[UR4][R6.64+0x8] ;  /* 0x00000804060a8981 */ /* 0x000f68000c2e1900 */
[----:B------:R-:W5:Y:S01]  /*0170*/  @!P0 LDG.E.EL R11, desc[UR4][R6.64+0x8] ;  /* 0x00000804060b8981 */ /* 0x000f62000c2e1900 */
[----:B------:R-:W-:-:S06]  /*0180*/  CS2R R12, SRZ ;  /* 0x00000000000c7805 */ /* 0x000fcc000001ff00 */
[----:B------:R-:W5:Y:S04]  /*0190*/  @!P0 LDG.E.EL R12, desc[UR4][R6.64+0xc] ;  /* 0x00000c04060c8981 */ /* 0x000f68000c2e1900 */
[----:B------:R-:W5:Y:S01]  /*01a0*/  @!P0 LDG.E.EL R13, desc[UR4][R6.64+0xc] ;  /* 0x00000c04060d8981 */ /* 0x000f62000c2e1900 */
[----:B------:R-:W-:Y:S01]  /*01b0*/  CS2R R8, SRZ ;  /* 0x0000000000087805 */ /* 0x000fe2000001ff00 */
[----:B------:R-:W-:-:S05]  /*01c0*/  IMAD.WIDE R2, R5, 0x4, R2 ;  /* 0x0000000405027825 */ /* 0x000fca00078e0202 */
[----:B------:R1:W5:Y:S02]  /*01d0*/  @!P0 LDG.E.64 R8, desc[UR4][R2.64] ;  /* 0x0000000402088981 */ /* 0x000364000c1e1b00 */
[----:B-1----:R-:W1:Y:S02]  /*01e0*/  LDC.64 R2, c[0x0][0x218] ;  /* 0x00008600ff027b82 */ /* 0x002e640000000a00 */
[----:B-1----:R-:W-:Y:S01]  /*01f0*/  IMAD.WIDE R2, R5, 0x4, R2 ;  /* 0x0000000405027825 */ /* 0x002fe200078e0202 */
[C---:B--2---:R-:W-:Y:S02]  /*0200*/  FSETP.NAN.AND P3, PT, R15.reuse, R15, PT ;  /* 0x0000000f0f00720b */ /* 0x044fe40003f68000 */
[C---:B---3--:R-:W-:Y:S02]  /*0210*/  FSETP.NAN.AND P4, PT, R14.reuse, R14, PT ;  /* 0x0000000e0e00720b */ /* 0x048fe40003f88000 */
[----:B----4-:R-:W-:Y:S02]  /*0220*/  FSETP.GT.AND P1, PT, R15, R0, PT ;  /* 0x000000000f00720b */ /* 0x010fe40003f24000 */
[----:B-----5:R-:W-:-:S07]  /*0230*/  FSETP.GT.AND P2, PT, R14, R4, PT ;  /* 0x000000040e00720b */ /* 0x020fce0003f44000 */
[----:B------:R-:W-:Y:S02]  /*0240*/  @!P3 FSEL R15, R15, R0, P1 ;  /* 0x000000000f0fb208 */ /* 0x000fe40000800000 */
[----:B------:R-:W-:Y:S02]  /*0250*/  @!P4 FSEL R14, R14, R4, P2 ;  /* 0x000000040e0ec208 */ /* 0x000fe40001000000 */
[C---:B------:R-:W-:Y:S02]  /*0260*/  FSETP.GT.AND P1, PT, R15.reuse, R10, PT ;  /* 0x0000000a0f00720b */ /* 0x040fe40003f24000 */
[C---:B------:R-:W-:Y:S02]  /*0270*/  FSETP.GT.AND P2, PT, R14.reuse, R11, PT ;  /* 0x0000000b0e00720b */ /* 0x040fe40003f44000 */
[----:B------:R-:W-:Y:S02]  /*0280*/  FSETP.NAN.AND P3, PT, R15, R15, PT ;  /* 0x0000000f0f00720b */ /* 0x000fe40003f68000 */
[----:B------:R-:W-:-:S07]  /*0290*/  FSETP.NAN.AND P4, PT, R14, R14, PT ;  /* 0x0000000e0e00720b */ /* 0x000fce0003f88000 */
[----:B------:R-:W-:Y:S02]  /*02a0*/  @!P1 FSEL R15, R15, R10, P3 ;  /* 0x0000000a0f0f9208 */ /* 0x000fe40001800000 */
[----:B------:R-:W-:Y:S02]  /*02b0*/  @!P2 FSEL R14, R14, R11, P4 ;  /* 0x0000000b0e0ea208 */ /* 0x000fe40002000000 */
[C---:B------:R-:W-:Y:S02]  /*02c0*/  FSETP.GT.AND P1, PT, R15.reuse, R12, PT ;  /* 0x0000000c0f00720b */ /* 0x040fe40003f24000 */
[C---:B------:R-:W-:Y:S02]  /*02d0*/  FSETP.GT.AND P2, PT, R14.reuse, R13, PT ;  /* 0x0000000d0e00720b */ /* 0x040fe40003f44000 */
[----:B------:R-:W-:Y:S02]  /*02e0*/  FSETP.NAN.AND P3, PT, R15, R15, PT ;  /* 0x0000000f0f00720b */ /* 0x000fe40003f68000 */
[----:B------:R-:W-:-:S07]  /*02f0*/  FSETP.NAN.AND P4, PT, R14, R14, PT ;  /* 0x0000000e0e00720b */ /* 0x000fce0003f88000 */
[----:B------:R-:W-:Y:S02]  /*0300*/  @!P1 FSEL R15, R15, R12, P3 ;  /* 0x0000000c0f0f9208 */ /* 0x000fe40001800000 */
[----:B------:R-:W-:-:S03]  /*0310*/  @!P2 FSEL R14, R14, R13, P4 ;  /* 0x0000000d0e0ea208 */ /* 0x000fc60002000000 */
[----:B------:R-:W-:Y:S02]  /*0320*/  FADD R8, -R15, R8 ;  /* 0x000000080f087221 */ /* 0x000fe40000000100 */
[----:B------:R-:W-:Y:S02]  /*0330*/  FADD R9, -R14, R9 ;  /* 0x000000090e097221 */ /* 0x000fe40000000100 */
[----:B------:R-:W-:Y:S02]  /*0340*/  FMUL R8, R8, 0.25 ;  /* 0x3e80000008087820 */ /* 0x000fe40000400000 */
[----:B------:R-:W-:Y:S02]  /*0350*/  FMUL R9, R9, 0.25 ;  /* 0x3e80000009097820 */ /* 0x000fe40000400000 */
[----:B------:R-:W-:Y:S02]  /*0360*/  FMUL R8, R8, 1.4426950216293334961 ;  /* 0x3fb8aa3b08087820 */ /* 0x000fe40000400000 */
[----:B------:R-:W-:-:S03]  /*0370*/  FMUL R9, R9, 1.4426950216293334961 ;  /* 0x3fb8aa3b09097820 */ /* 0x000fc60000400000 */
[----:B------:R-:W-:Y:S02]  /*0380*/  FSETP.GEU.AND P1, PT, R8, -126, PT ;  /* 0xc2fc00000800780b */ /* 0x000fe40003f2e000 */
[----:B------:R-:W-:-:S11]  /*0390*/  FSETP.GEU.AND P2, PT, R9, -126, PT ;  /* 0xc2fc00000900780b */ /* 0x000fd60003f4e000 */
[----:B------:R-:W-:Y:S02]  /*03a0*/  @!P1 FMUL R8, R8, 0.5 ;  /* 0x3f00000008089820 */ /* 0x000fe40000400000 */
[----:B------:R-:W-:Y:S02]  /*03b0*/  @!P2 FMUL R9, R9, 0.5 ;  /* 0x3f0000000909a820 */ /* 0x000fe40000400000 */
[----:B------:R-:W1:Y:S08]  /*03c0*/  MUFU.EX2 R6, R8 ;  /* 0x0000000800067308 */ /* 0x000e700000000800 */
[----:B------:R-:W2:Y:S01]  /*03d0*/  MUFU.EX2 R7, R9 ;  /* 0x0000000900077308 */ /* 0x000ea20000000800 */
[----:B-1----:R-:W-:Y:S01]  /*03e0*/  @!P1 FMUL R6, R6, R6 ;  /* 0x0000000606069220 */ /* 0x002fe20000400000 */
[----:B--2---:R-:W-:Y:S01]  /*03f0*/  @!P2 FMUL R7, R7, R7 ;  /* 0x000000070707a220 */ /* 0x004fe20000400000 */
[----:B------:R-:W-:Y:S06]  /*0400*/  @P0 EXIT ;  /* 0x000000000000094d */ /* 0x000fec0003800000 */
[----:B------:R-:W-:Y:S01]  /*0410*/  STG.E.64 desc[UR4][R2.64], R6 ;  /* 0x0000000602007986 */ /* 0x000fe2000c101b04 */
[----:B------:R-:W-:Y:S05]  /*0420*/  EXIT ;  /* 0x000000000000794d */ /* 0x000fea0003800000 */
.L_x_0:
[----:B------:R-:W-:-:S00]  /*0430*/  BRA `(.L_x_0) ;  /* 0xfffffffc00fc7947 */ /* 0x000fc0000383ffff */
[----:B------:R-:W-:-:S00]  /*0440*/  NOP ;  /* 0x0000000000007918 */ /* 0x000fc00000000000 */
        /* <DEDUP_REMOVED lines=11> */
.L_x_1:


//--------------------- .nv.constant0.triton_poi_fused__softmax_0 --------------------------
	.section	.nv.constant0.triton_poi_fused__softmax_0,"a",@progbits
	.sectionflags	@""
	.align	4
.nv.constant0.triton_poi_fused__softmax_0:
	.zero		548
